//
// Generated by NVIDIA NVVM Compiler
//
// Compiler Build ID: CL-36424714
// Cuda compilation tools, release 13.0, V13.0.88
// Based on NVVM 20.0.0
//

.version 9.0
.target sm_100
.address_size 64

	// .globl	_Z8kernel_APfiii
.global .align 4 .b8 __cudart_i2opi_f[24] = {65, 144, 67, 60, 153, 149, 98, 219, 192, 221, 52, 245, 209, 87, 39, 252, 41, 21, 68, 78, 110, 131, 249, 162};

.visible .entry _Z8kernel_APfiii(
	.param .u64 .ptr .align 1 _Z8kernel_APfiii_param_0,
	.param .u32 _Z8kernel_APfiii_param_1,
	.param .u32 _Z8kernel_APfiii_param_2,
	.param .u32 _Z8kernel_APfiii_param_3
)
{
	.local .align 4 .b8 	__local_depot0[28];
	.reg .b64 	%SP;
	.reg .b64 	%SPL;
	.reg .pred 	%p<38>;
	.reg .b32 	%r<150>;
	.reg .b32 	%f<117>;
	.reg .b64 	%rd<60>;
	.reg .b64 	%fd<7>;

	mov.u64 	%SPL, __local_depot0;
	ld.param.u32 	%r57, [_Z8kernel_APfiii_param_1];
	ld.param.u32 	%r58, [_Z8kernel_APfiii_param_2];
	ld.param.u32 	%r59, [_Z8kernel_APfiii_param_3];
	add.u64 	%rd1, %SPL, 0;
	add.u64 	%rd2, %SPL, 0;
	add.u64 	%rd3, %SPL, 0;
	mov.u32 	%r60, %ctaid.y;
	mov.u32 	%r1, %ntid.y;
	mov.u32 	%r61, %tid.y;
	mad.lo.s32 	%r135, %r60, %r1, %r61;
	setp.ge.s32 	%p1, %r135, %r58;
	@%p1 bra 	$L__BB0_5;
	mov.u32 	%r62, %ctaid.x;
	mov.u32 	%r3, %ntid.x;
	mov.u32 	%r63, %tid.x;
	mad.lo.s32 	%r4, %r62, %r3, %r63;
	setp.lt.s32 	%p2, %r59, 1;
	@%p2 bra 	$L__BB0_5;
	mov.u32 	%r64, %nctaid.y;
	mul.lo.s32 	%r5, %r1, %r64;
	mov.u32 	%r65, %nctaid.x;
	mul.lo.s32 	%r6, %r3, %r65;
	mov.u64 	%rd45, __cudart_i2opi_f;
$L__BB0_3:
	setp.lt.s32 	%p3, %r4, %r57;
	@%p3 bra 	$L__BB0_6;
$L__BB0_4:
	add.s32 	%r135, %r135, %r5;
	setp.lt.s32 	%p37, %r135, %r58;
	@%p37 bra 	$L__BB0_3;
$L__BB0_5:
	ret;
$L__BB0_6:
	mov.u32 	%r136, %r4;
$L__BB0_7:
	ld.param.u64 	%rd54, [_Z8kernel_APfiii_param_0];
	mad.lo.s32 	%r67, %r135, %r57, %r136;
	cvta.to.global.u64 	%rd22, %rd54;
	mul.wide.s32 	%rd23, %r67, 4;
	add.s64 	%rd4, %rd22, %rd23;
	ld.global.f32 	%f116, [%rd4];
	and.b32  	%r10, %r136, 3;
	and.b32  	%r11, %r136, -2147483645;
	mov.b32 	%r137, 0;
$L__BB0_8:
	setp.eq.s32 	%p4, %r10, 0;
	@%p4 bra 	$L__BB0_39;
	setp.eq.s32 	%p5, %r11, 1;
	@%p5 bra 	$L__BB0_30;
	setp.eq.s32 	%p6, %r11, 2;
	@%p6 bra 	$L__BB0_21;
	setp.ne.s32 	%p7, %r11, 3;
	@%p7 bra 	$L__BB0_40;
	mul.f32 	%f23, %f116, 0f3F22F983;
	cvt.rni.s32.f32 	%r141, %f23;
	cvt.rn.f32.s32 	%f24, %r141;
	fma.rn.f32 	%f25, %f24, 0fBFC90FDA, %f116;
	fma.rn.f32 	%f26, %f24, 0fB3A22168, %f25;
	fma.rn.f32 	%f113, %f24, 0fA7C234C5, %f26;
	abs.f32 	%f4, %f116;
	setp.ltu.f32 	%p8, %f4, 0f47CE4780;
	@%p8 bra 	$L__BB0_20;
	setp.eq.f32 	%p9, %f4, 0f7F800000;
	@%p9 bra 	$L__BB0_19;
	mov.b32 	%r14, %f116;
	shl.b32 	%r69, %r14, 8;
	or.b32  	%r15, %r69, -2147483648;
	mov.b64 	%rd57, 0;
	mov.b32 	%r138, 0;
	mov.u64 	%rd55, __cudart_i2opi_f;
	mov.u64 	%rd56, %rd1;
$L__BB0_15:
	.pragma "nounroll";
	ld.global.nc.u32 	%r70, [%rd55];
	mad.wide.u32 	%rd26, %r70, %r15, %rd57;
	shr.u64 	%rd57, %rd26, 32;
	st.local.u32 	[%rd56], %rd26;
	add.s32 	%r138, %r138, 1;
	add.s64 	%rd56, %rd56, 4;
	add.s64 	%rd55, %rd55, 4;
	setp.ne.s32 	%p10, %r138, 6;
	@%p10 bra 	$L__BB0_15;
	shr.u32 	%r71, %r14, 23;
	st.local.u32 	[%rd1+24], %rd57;
	and.b32  	%r18, %r71, 31;
	and.b32  	%r72, %r71, 224;
	add.s32 	%r73, %r72, -128;
	shr.u32 	%r74, %r73, 5;
	mul.wide.u32 	%rd27, %r74, 4;
	sub.s64 	%rd11, %rd1, %rd27;
	ld.local.u32 	%r139, [%rd11+24];
	ld.local.u32 	%r140, [%rd11+20];
	setp.eq.s32 	%p11, %r18, 0;
	@%p11 bra 	$L__BB0_18;
	shf.l.wrap.b32 	%r139, %r140, %r139, %r18;
	ld.local.u32 	%r75, [%rd11+16];
	shf.l.wrap.b32 	%r140, %r75, %r140, %r18;
$L__BB0_18:
	shr.u32 	%r76, %r139, 30;
	shf.l.wrap.b32 	%r77, %r140, %r139, 2;
	shl.b32 	%r78, %r140, 2;
	shr.u32 	%r79, %r77, 31;
	add.s32 	%r80, %r79, %r76;
	neg.s32 	%r81, %r80;
	setp.lt.s32 	%p12, %r14, 0;
	selp.b32 	%r141, %r81, %r80, %p12;
	xor.b32  	%r82, %r77, %r14;
	shr.s32 	%r83, %r77, 31;
	xor.b32  	%r84, %r83, %r77;
	xor.b32  	%r85, %r83, %r78;
	cvt.u64.u32 	%rd28, %r84;
	shl.b64 	%rd29, %rd28, 32;
	cvt.u64.u32 	%rd30, %r85;
	or.b64  	%rd31, %rd29, %rd30;
	cvt.rn.f64.s64 	%fd1, %rd31;
	mul.f64 	%fd2, %fd1, 0d3BF921FB54442D19;
	cvt.rn.f32.f64 	%f27, %fd2;
	neg.f32 	%f28, %f27;
	setp.lt.s32 	%p13, %r82, 0;
	selp.f32 	%f113, %f28, %f27, %p13;
	bra.uni 	$L__BB0_20;
$L__BB0_19:
	mov.f32 	%f29, 0f00000000;
	mul.rn.f32 	%f113, %f116, %f29;
	mov.b32 	%r141, 0;
$L__BB0_20:
	mul.f32 	%f30, %f113, %f113;
	fma.rn.f32 	%f31, %f30, 0f3C190000, 0f3B560000;
	fma.rn.f32 	%f32, %f31, %f30, 0f3CC70000;
	fma.rn.f32 	%f33, %f32, %f30, 0f3D5B0000;
	fma.rn.f32 	%f34, %f33, %f30, 0f3E089438;
	fma.rn.f32 	%f35, %f34, %f30, 0f3EAAAA88;
	mul.rn.f32 	%f36, %f30, %f113;
	fma.rn.f32 	%f37, %f35, %f36, %f113;
	abs.f32 	%f38, %f113;
	setp.eq.f32 	%p14, %f38, 0f3A00B43C;
	selp.f32 	%f39, %f113, %f37, %p14;
	and.b32  	%r87, %r141, 1;
	setp.eq.b32 	%p15, %r87, 1;
	neg.f32 	%f40, %f39;
	rcp.approx.ftz.f32 	%f41, %f40;
	selp.f32 	%f42, %f41, %f39, %p15;
	add.f32 	%f43, %f42, 0f3F800000;
	sqrt.rn.f32 	%f44, %f43;
	add.f32 	%f116, %f116, %f44;
	bra.uni 	$L__BB0_40;
$L__BB0_21:
	mul.f32 	%f45, %f116, 0f3F22F983;
	cvt.rni.s32.f32 	%r145, %f45;
	cvt.rn.f32.s32 	%f46, %r145;
	fma.rn.f32 	%f47, %f46, 0fBFC90FDA, %f116;
	fma.rn.f32 	%f48, %f46, 0fB3A22168, %f47;
	fma.rn.f32 	%f114, %f46, 0fA7C234C5, %f48;
	abs.f32 	%f10, %f116;
	setp.ltu.f32 	%p16, %f10, 0f47CE4780;
	@%p16 bra 	$L__BB0_29;
	setp.eq.f32 	%p17, %f10, 0f7F800000;
	@%p17 bra 	$L__BB0_28;
	mov.b32 	%r28, %f116;
	shl.b32 	%r89, %r28, 8;
	or.b32  	%r29, %r89, -2147483648;
	mov.b64 	%rd58, 0;
	mov.b32 	%r142, 0;
$L__BB0_24:
	.pragma "nounroll";
	mul.wide.u32 	%rd33, %r142, 4;
	mov.u64 	%rd34, __cudart_i2opi_f;
	add.s64 	%rd35, %rd34, %rd33;
	ld.global.nc.u32 	%r90, [%rd35];
	mad.wide.u32 	%rd36, %r90, %r29, %rd58;
	shr.u64 	%rd58, %rd36, 32;
	add.s64 	%rd37, %rd2, %rd33;
	st.local.u32 	[%rd37], %rd36;
	add.s32 	%r142, %r142, 1;
	setp.ne.s32 	%p18, %r142, 6;
	@%p18 bra 	$L__BB0_24;
	shr.u32 	%r91, %r28, 23;
	st.local.u32 	[%rd2+24], %rd58;
	and.b32  	%r32, %r91, 31;
	and.b32  	%r92, %r91, 224;
	add.s32 	%r93, %r92, -128;
	shr.u32 	%r94, %r93, 5;
	mul.wide.u32 	%rd38, %r94, 4;
	sub.s64 	%rd14, %rd2, %rd38;
	ld.local.u32 	%r143, [%rd14+24];
	ld.local.u32 	%r144, [%rd14+20];
	setp.eq.s32 	%p19, %r32, 0;
	@%p19 bra 	$L__BB0_27;
	shf.l.wrap.b32 	%r143, %r144, %r143, %r32;
	ld.local.u32 	%r95, [%rd14+16];
	shf.l.wrap.b32 	%r144, %r95, %r144, %r32;
$L__BB0_27:
	shr.u32 	%r96, %r143, 30;
	shf.l.wrap.b32 	%r97, %r144, %r143, 2;
	shl.b32 	%r98, %r144, 2;
	shr.u32 	%r99, %r97, 31;
	add.s32 	%r100, %r99, %r96;
	neg.s32 	%r101, %r100;
	setp.lt.s32 	%p20, %r28, 0;
	selp.b32 	%r145, %r101, %r100, %p20;
	xor.b32  	%r102, %r97, %r28;
	shr.s32 	%r103, %r97, 31;
	xor.b32  	%r104, %r103, %r97;
	xor.b32  	%r105, %r103, %r98;
	cvt.u64.u32 	%rd39, %r104;
	shl.b64 	%rd40, %rd39, 32;
	cvt.u64.u32 	%rd41, %r105;
	or.b64  	%rd42, %rd40, %rd41;
	cvt.rn.f64.s64 	%fd3, %rd42;
	mul.f64 	%fd4, %fd3, 0d3BF921FB54442D19;
	cvt.rn.f32.f64 	%f49, %fd4;
	neg.f32 	%f50, %f49;
	setp.lt.s32 	%p21, %r102, 0;
	selp.f32 	%f114, %f50, %f49, %p21;
	bra.uni 	$L__BB0_29;
$L__BB0_28:
	mov.f32 	%f51, 0f00000000;
	mul.rn.f32 	%f114, %f116, %f51;
	mov.b32 	%r145, 0;
$L__BB0_29:
	mul.rn.f32 	%f52, %f114, %f114;
	and.b32  	%r107, %r145, 1;
	setp.eq.b32 	%p22, %r107, 1;
	selp.f32 	%f53, 0f3F800000, %f114, %p22;
	fma.rn.f32 	%f54, %f52, %f53, 0f00000000;
	fma.rn.f32 	%f55, %f52, 0f37CBAC00, 0fBAB607ED;
	selp.f32 	%f56, %f55, 0fB94D4153, %p22;
	selp.f32 	%f57, 0f3D2AAABB, 0f3C0885E4, %p22;
	fma.rn.f32 	%f58, %f56, %f52, %f57;
	selp.f32 	%f59, 0fBEFFFFFF, 0fBE2AAAA8, %p22;
	fma.rn.f32 	%f60, %f58, %f52, %f59;
	fma.rn.f32 	%f61, %f60, %f54, %f53;
	and.b32  	%r108, %r145, 2;
	setp.eq.s32 	%p23, %r108, 0;
	mov.f32 	%f62, 0f00000000;
	sub.f32 	%f63, %f62, %f61;
	selp.f32 	%f64, %f61, %f63, %p23;
	add.f32 	%f65, %f64, 0f3F800000;
	sqrt.rn.f32 	%f66, %f65;
	add.f32 	%f116, %f116, %f66;
	bra.uni 	$L__BB0_40;
$L__BB0_30:
	mul.f32 	%f67, %f116, 0f3F22F983;
	cvt.rni.s32.f32 	%r149, %f67;
	cvt.rn.f32.s32 	%f68, %r149;
	fma.rn.f32 	%f69, %f68, 0fBFC90FDA, %f116;
	fma.rn.f32 	%f70, %f68, 0fB3A22168, %f69;
	fma.rn.f32 	%f115, %f68, 0fA7C234C5, %f70;
	abs.f32 	%f16, %f116;
	setp.ltu.f32 	%p24, %f16, 0f47CE4780;
	@%p24 bra 	$L__BB0_38;
	setp.eq.f32 	%p25, %f16, 0f7F800000;
	@%p25 bra 	$L__BB0_37;
	mov.b32 	%r42, %f116;
	shl.b32 	%r110, %r42, 8;
	or.b32  	%r43, %r110, -2147483648;
	mov.b64 	%rd59, 0;
	mov.b32 	%r146, 0;
$L__BB0_33:
	.pragma "nounroll";
	mul.wide.u32 	%rd44, %r146, 4;
	add.s64 	%rd46, %rd45, %rd44;
	ld.global.nc.u32 	%r111, [%rd46];
	mad.wide.u32 	%rd47, %r111, %r43, %rd59;
	shr.u64 	%rd59, %rd47, 32;
	add.s64 	%rd48, %rd3, %rd44;
	st.local.u32 	[%rd48], %rd47;
	add.s32 	%r146, %r146, 1;
	setp.ne.s32 	%p26, %r146, 6;
	@%p26 bra 	$L__BB0_33;
	shr.u32 	%r112, %r42, 23;
	st.local.u32 	[%rd3+24], %rd59;
	and.b32  	%r46, %r112, 31;
	and.b32  	%r113, %r112, 224;
	add.s32 	%r114, %r113, -128;
	shr.u32 	%r115, %r114, 5;
	mul.wide.u32 	%rd49, %r115, 4;
	sub.s64 	%rd17, %rd3, %rd49;
	ld.local.u32 	%r147, [%rd17+24];
	ld.local.u32 	%r148, [%rd17+20];
	setp.eq.s32 	%p27, %r46, 0;
	@%p27 bra 	$L__BB0_36;
	shf.l.wrap.b32 	%r147, %r148, %r147, %r46;
	ld.local.u32 	%r116, [%rd17+16];
	shf.l.wrap.b32 	%r148, %r116, %r148, %r46;
$L__BB0_36:
	shr.u32 	%r117, %r147, 30;
	shf.l.wrap.b32 	%r118, %r148, %r147, 2;
	shl.b32 	%r119, %r148, 2;
	shr.u32 	%r120, %r118, 31;
	add.s32 	%r121, %r120, %r117;
	neg.s32 	%r122, %r121;
	setp.lt.s32 	%p28, %r42, 0;
	selp.b32 	%r149, %r122, %r121, %p28;
	xor.b32  	%r123, %r118, %r42;
	shr.s32 	%r124, %r118, 31;
	xor.b32  	%r125, %r124, %r118;
	xor.b32  	%r126, %r124, %r119;
	cvt.u64.u32 	%rd50, %r125;
	shl.b64 	%rd51, %rd50, 32;
	cvt.u64.u32 	%rd52, %r126;
	or.b64  	%rd53, %rd51, %rd52;
	cvt.rn.f64.s64 	%fd5, %rd53;
	mul.f64 	%fd6, %fd5, 0d3BF921FB54442D19;
	cvt.rn.f32.f64 	%f71, %fd6;
	neg.f32 	%f72, %f71;
	setp.lt.s32 	%p29, %r123, 0;
	selp.f32 	%f115, %f72, %f71, %p29;
	bra.uni 	$L__BB0_38;
$L__BB0_37:
	mov.f32 	%f73, 0f00000000;
	mul.rn.f32 	%f115, %f116, %f73;
	mov.b32 	%r149, 0;
$L__BB0_38:
	add.s32 	%r128, %r149, 1;
	mul.rn.f32 	%f74, %f115, %f115;
	and.b32  	%r129, %r149, 1;
	setp.eq.b32 	%p30, %r129, 1;
	selp.f32 	%f75, %f115, 0f3F800000, %p30;
	fma.rn.f32 	%f76, %f74, %f75, 0f00000000;
	fma.rn.f32 	%f77, %f74, 0f37CBAC00, 0fBAB607ED;
	selp.f32 	%f78, 0fB94D4153, %f77, %p30;
	selp.f32 	%f79, 0f3C0885E4, 0f3D2AAABB, %p30;
	fma.rn.f32 	%f80, %f78, %f74, %f79;
	selp.f32 	%f81, 0fBE2AAAA8, 0fBEFFFFFF, %p30;
	fma.rn.f32 	%f82, %f80, %f74, %f81;
	fma.rn.f32 	%f83, %f82, %f76, %f75;
	and.b32  	%r130, %r128, 2;
	setp.eq.s32 	%p31, %r130, 0;
	mov.f32 	%f84, 0f00000000;
	sub.f32 	%f85, %f84, %f83;
	selp.f32 	%f86, %f83, %f85, %p31;
	add.f32 	%f87, %f86, 0f3F800000;
	sqrt.rn.f32 	%f88, %f87;
	add.f32 	%f116, %f116, %f88;
	bra.uni 	$L__BB0_40;
$L__BB0_39:
	setp.lt.f32 	%p32, %f116, 0f00800000;
	mul.f32 	%f89, %f116, 0f4B000000;
	selp.f32 	%f90, %f89, %f116, %p32;
	selp.f32 	%f91, 0fC1B80000, 0f00000000, %p32;
	mov.b32 	%r131, %f90;
	add.s32 	%r132, %r131, -1059760811;
	and.b32  	%r133, %r132, -8388608;
	sub.s32 	%r134, %r131, %r133;
	mov.b32 	%f92, %r134;
	cvt.rn.f32.s32 	%f93, %r133;
	fma.rn.f32 	%f94, %f93, 0f34000000, %f91;
	add.f32 	%f95, %f92, 0fBF800000;
	fma.rn.f32 	%f96, %f95, 0fBE055027, 0f3E1039F6;
	fma.rn.f32 	%f97, %f96, %f95, 0fBDF8CDCC;
	fma.rn.f32 	%f98, %f97, %f95, 0f3E0F2955;
	fma.rn.f32 	%f99, %f98, %f95, 0fBE2AD8B9;
	fma.rn.f32 	%f100, %f99, %f95, 0f3E4CED0B;
	fma.rn.f32 	%f101, %f100, %f95, 0fBE7FFF22;
	fma.rn.f32 	%f102, %f101, %f95, 0f3EAAAA78;
	fma.rn.f32 	%f103, %f102, %f95, 0fBF000000;
	mul.f32 	%f104, %f95, %f103;
	fma.rn.f32 	%f105, %f104, %f95, %f95;
	fma.rn.f32 	%f106, %f94, 0f3F317218, %f105;
	setp.gt.u32 	%p33, %r131, 2139095039;
	fma.rn.f32 	%f107, %f90, 0f7F800000, 0f7F800000;
	selp.f32 	%f108, %f107, %f106, %p33;
	setp.eq.f32 	%p34, %f90, 0f00000000;
	add.f32 	%f109, %f108, 0f3F800000;
	selp.f32 	%f110, 0fFF800000, %f109, %p34;
	sqrt.rn.f32 	%f111, %f110;
	add.f32 	%f116, %f116, %f111;
$L__BB0_40:
	add.s32 	%r137, %r137, 1;
	setp.ne.s32 	%p35, %r137, %r59;
	@%p35 bra 	$L__BB0_8;
	st.global.f32 	[%rd4], %f116;
	add.s32 	%r136, %r136, %r6;
	setp.lt.s32 	%p36, %r136, %r57;
	@%p36 bra 	$L__BB0_7;
	bra.uni 	$L__BB0_4;

}


// ===== COMPILED SASS (sm_100) =====

	.target	sm_100

	.elftype	@"ET_EXEC"


//--------------------- .note.nv.tkinfo           --------------------------
	.section	.note.nv.tkinfo,"",@"SHT_NOTE"
	.sectionflags	@"SHF_NOTE_NV_TKINFO"
	.tkinfo
        /*0018*/ 	.word	0x00000002
        /*0030*/ 	.string	""
        /*0030*/ 	.string	"ptxas"
        /*0030*/ 	.string	"Cuda compilation tools, release 13.0, V13.0.88"
        /*0030*/ 	.string	"Build cuda_13.0.r13.0/compiler.36424714_0"
        /*0030*/ 	.string	"-arch sm_100 -m 64 "



//--------------------- .note.nv.cuinfo           --------------------------
	.section	.note.nv.cuinfo,"",@"SHT_NOTE"
	.sectionflags	@"SHF_NOTE_NV_CUINFO"
        /*0018*/ 	.short	0x0002
        /*001a*/ 	.short	0x0064
        /*001c*/ 	.short	0x0082
	.zero		2


//--------------------- .nv.info                  --------------------------
	.section	.nv.info,"",@"SHT_CUDA_INFO"
	.align	4


	//----- nvinfo : EIATTR_REGCOUNT
	.align		4
        /*0000*/ 	.byte	0x04, 0x2f
        /*0002*/ 	.short	(.L_2 - .L_1)
	.align		4
.L_1:
        /*0004*/ 	.word	index@(_Z8kernel_APfiii)
        /*0008*/ 	.word	0x0000001a


	//----- nvinfo : EIATTR_FRAME_SIZE
	.align		4
.L_2:
        /*000c*/ 	.byte	0x04, 0x11
        /*000e*/ 	.short	(.L_4 - .L_3)
	.align		4
.L_3:
        /*0010*/ 	.word	index@($__internal_0_$__cuda_sm20_sqrt_rn_f32_slowpath)
        /*0014*/ 	.word	0x00000020


	//----- nvinfo : EIATTR_FRAME_SIZE
	.align		4
.L_4:
        /*0018*/ 	.byte	0x04, 0x11
        /*001a*/ 	.short	(.L_6 - .L_5)
	.align		4
.L_5:
        /*001c*/ 	.word	index@(_Z8kernel_APfiii)
        /*0020*/ 	.word	0x00000020


	//----- nvinfo : EIATTR_MIN_STACK_SIZE
	.align		4
.L_6:
        /*0024*/ 	.byte	0x04, 0x12
        /*0026*/ 	.short	(.L_8 - .L_7)
	.align		4
.L_7:
        /*0028*/ 	.word	index@(_Z8kernel_APfiii)
        /*002c*/ 	.word	0x00000020
.L_8:


//--------------------- .nv.compat                --------------------------
	.section	.nv.compat,"",@"SHT_CUDA_COMPAT_INFO"
	.align	4
        /*0000*/ 	.byte	0x02, 0x09, 0x00, 0x00, 0x02, 0x02, 0x01, 0x00, 0x02, 0x05, 0x05, 0x00, 0x03, 0x07, 0x01, 0x01
        /*0010*/ 	.byte	0x02, 0x03, 0x00, 0x00, 0x02, 0x06, 0x01, 0x00, 0x04, 0x0b, 0x08, 0x00, 0x01, 0x00, 0x00, 0x00
        /*0020*/ 	.byte	0x00, 0x00, 0x00, 0x00


//--------------------- .nv.info._Z8kernel_APfiii --------------------------
	.section	.nv.info._Z8kernel_APfiii,"",@"SHT_CUDA_INFO"
	.sectionflags	@""
	.align	4


	//----- nvinfo : EIATTR_CUDA_API_VERSION
	.align		4
        /*0000*/ 	.byte	0x04, 0x37
        /*0002*/ 	.short	(.L_10 - .L_9)
.L_9:
        /*0004*/ 	.word	0x00000082


	//----- nvinfo : EIATTR_KPARAM_INFO
	.align		4
.L_10:
        /*0008*/ 	.byte	0x04, 0x17
        /*000a*/ 	.short	(.L_12 - .L_11)
.L_11:
        /*000c*/ 	.word	0x00000000
        /*0010*/ 	.short	0x0003
        /*0012*/ 	.short	0x0010
        /*0014*/ 	.byte	0x00, 0xf0, 0x11, 0x00


	//----- nvinfo : EIATTR_KPARAM_INFO
	.align		4
.L_12:
        /*0018*/ 	.byte	0x04, 0x17
        /*001a*/ 	.short	(.L_14 - .L_13)
.L_13:
        /*001c*/ 	.word	0x00000000
        /*0020*/ 	.short	0x0002
        /*0022*/ 	.short	0x000c
        /*0024*/ 	.byte	0x00, 0xf0, 0x11, 0x00


	//----- nvinfo : EIATTR_KPARAM_INFO
	.align		4
.L_14:
        /*0028*/ 	.byte	0x04, 0x17
        /*002a*/ 	.short	(.L_16 - .L_15)
.L_15:
        /*002c*/ 	.word	0x00000000
        /*0030*/ 	.short	0x0001
        /*0032*/ 	.short	0x0008
        /*0034*/ 	.byte	0x00, 0xf0, 0x11, 0x00


	//----- nvinfo : EIATTR_KPARAM_INFO
	.align		4
.L_16:
        /*0038*/ 	.byte	0x04, 0x17
        /*003a*/ 	.short	(.L_18 - .L_17)
.L_17:
        /*003c*/ 	.word	0x00000000
        /*0040*/ 	.short	0x0000
        /*0042*/ 	.short	0x0000
        /*0044*/ 	.byte	0x00, 0xf5, 0x21, 0x00


	//----- nvinfo : EIATTR_SPARSE_MMA_MASK
	.align		4
.L_18:
        /*0048*/ 	.byte	0x03, 0x50
        /*004a*/ 	.short	0x0000


	//----- nvinfo : EIATTR_MAXREG_COUNT
	.align		4
        /*004c*/ 	.byte	0x03, 0x1b
        /*004e*/ 	.short	0x00ff


	//----- nvinfo : EIATTR_MERCURY_ISA_VERSION
	.align		4
        /*0050*/ 	.byte	0x03, 0x5f
        /*0052*/ 	.short	0x0101


	//----- nvinfo : EIATTR_VRC_CTA_INIT_COUNT
	.align		4
        /*0054*/ 	.byte	0x02, 0x4a
	.zero		1
	.zero		1


	//----- nvinfo : EIATTR_EXIT_INSTR_OFFSETS
	.align		4
        /*0058*/ 	.byte	0x04, 0x1c
        /*005a*/ 	.short	(.L_20 - .L_19)


	//   ....[0]....
.L_19:
        /*005c*/ 	.word	0x00000080


	//   ....[1]....
        /*0060*/ 	.word	0x000000f0


	//   ....[2]....
        /*0064*/ 	.word	0x00001880


	//----- nvinfo : EIATTR_INDIRECT_BRANCH_TARGETS
	.align		4
.L_20:
        /*0068*/ 	.byte	0x04, 0x34
        /*006a*/ 	.short	(.L_22 - .L_21)


	//   ....[0]....
.L_21:
        /*006c*/ 	.word	.L_x_34@srel
        /*0070*/ 	.short	0x0
        /*0072*/ 	.short	0x0
        /*0074*/ 	.word	0x3
        /*0078*/ 	.word	.L_x_35@srel
        /*007c*/ 	.word	.L_x_36@srel
        /*0080*/ 	.word	.L_x_37@srel


	//----- nvinfo : EIATTR_CRS_STACK_SIZE
	.align		4
.L_22:
        /*0084*/ 	.byte	0x04, 0x1e
        /*0086*/ 	.short	(.L_24 - .L_23)
.L_23:
        /*0088*/ 	.word	0x00000000


	//----- nvinfo : EIATTR_CBANK_PARAM_SIZE
	.align		4
.L_24:
        /*008c*/ 	.byte	0x03, 0x19
        /*008e*/ 	.short	0x0014


	//----- nvinfo : EIATTR_PARAM_CBANK
	.align		4
        /*0090*/ 	.byte	0x04, 0x0a
        /*0092*/ 	.short	(.L_26 - .L_25)
	.align		4
.L_25:
        /*0094*/ 	.word	index@(.nv.constant0._Z8kernel_APfiii)
        /*0098*/ 	.short	0x0380
        /*009a*/ 	.short	0x0014


	//----- nvinfo : EIATTR_SW_WAR
	.align		4
.L_26:
        /*009c*/ 	.byte	0x04, 0x36
        /*009e*/ 	.short	(.L_28 - .L_27)
.L_27:
        /*00a0*/ 	.word	0x00000008
.L_28:


//--------------------- .nv.callgraph             --------------------------
	.section	.nv.callgraph,"",@"SHT_CUDA_CALLGRAPH"
	.align	4
	.sectionentsize	8
	.align		4
        /*0000*/ 	.word	0x00000000
	.align		4
        /*0004*/ 	.word	0xffffffff
	.align		4
        /*0008*/ 	.word	0x00000000
	.align		4
        /*000c*/ 	.word	0xfffffffe
	.align		4
        /*0010*/ 	.word	0x00000000
	.align		4
        /*0014*/ 	.word	0xfffffffd
	.align		4
        /*0018*/ 	.word	0x00000000
	.align		4
        /*001c*/ 	.word	0xfffffffc


//--------------------- .nv.constant4             --------------------------
	.section	.nv.constant4,"a",@progbits
	.align	8
	.align		8
.nv.constant4:
        /*0000*/ 	.dword	__cudart_i2opi_f


//--------------------- .nv.constant2._Z8kernel_APfiii --------------------------
	.section	.nv.constant2._Z8kernel_APfiii,"a",@progbits
	.sectionflags	@""
	.align	4
.nv.constant2._Z8kernel_APfiii:
        /*0000*/ 	.byte	0x30, 0x0f, 0x00, 0x00, 0x30, 0x09, 0x00, 0x00, 0x00, 0x03, 0x00, 0x00


//--------------------- .text._Z8kernel_APfiii    --------------------------
	.section	.text._Z8kernel_APfiii,"ax",@progbits
	.align	128
        .global         _Z8kernel_APfiii
        .type           _Z8kernel_APfiii,@function
        .size           _Z8kernel_APfiii,(.L_x_38 - _Z8kernel_APfiii)
        .other          _Z8kernel_APfiii,@"STO_CUDA_ENTRY STV_DEFAULT"
_Z8kernel_APfiii:
.text._Z8kernel_APfiii:
[----:B------:R-:W0:Y:S01]  /*0000*/  LDC R1, c[0x0][0x37c] ;  /* 0x0000df00ff017b82 */ /* 0x000e220000000800 */
[----:B------:R-:W1:Y:S07]  /*0010*/  S2R R8, SR_TID.Y ;  /* 0x0000000000087919 */ /* 0x000e6e0000002200 */
[----:B------:R-:W1:Y:S01]  /*0020*/  S2UR UR4, SR_CTAID.Y ;  /* 0x00000000000479c3 */ /* 0x000e620000002600 */
[----:B------:R-:W2:Y:S01]  /*0030*/  LDCU UR5, c[0x0][0x38c] ;  /* 0x00007180ff0577ac */ /* 0x000ea20008000800 */
[----:B0-----:R-:W-:-:S06]  /*0040*/  VIADD R1, R1, 0xffffffe0 ;  /* 0xffffffe001017836 */ /* 0x001fcc0000000000 */
[----:B------:R-:W1:Y:S02]  /*0050*/  LDC R9, c[0x0][0x364] ;  /* 0x0000d900ff097b82 */ /* 0x000e640000000800 */
[----:B-1----:R-:W-:-:S05]  /*0060*/  IMAD R8, R9, UR4, R8 ;  /* 0x0000000409087c24 */ /* 0x002fca000f8e0208 */
[----:B--2---:R-:W-:-:S13]  /*0070*/  ISETP.GE.AND P0, PT, R8, UR5, PT ;  /* 0x0000000508007c0c */ /* 0x004fda000bf06270 */
[----:B------:R-:W-:Y:S05]  /*0080*/  @P0 EXIT ;  /* 0x000000000000094d */ /* 0x000fea0003800000 */
[----:B------:R-:W0:Y:S01]  /*0090*/  LDC R0, c[0x0][0x390] ;  /* 0x0000e400ff007b82 */ /* 0x000e220000000800 */
[----:B------:R-:W1:Y:S07]  /*00a0*/  S2R R5, SR_TID.X ;  /* 0x0000000000057919 */ /* 0x000e6e0000002100 */
[----:B------:R-:W1:Y:S08]  /*00b0*/  S2UR UR4, SR_CTAID.X ;  /* 0x00000000000479c3 */ /* 0x000e700000002500 */
[----:B------:R-:W1:Y:S01]  /*00c0*/  LDC R10, c[0x0][0x360] ;  /* 0x0000d800ff0a7b82 */ /* 0x000e620000000800 */
[----:B0-----:R-:W-:Y:S01]  /*00d0*/  ISETP.GE.AND P0, PT, R0, 0x1, PT ;  /* 0x000000010000780c */ /* 0x001fe20003f06270 */
[----:B-1----:R-:W-:-:S12]  /*00e0*/  IMAD R5, R10, UR4, R5 ;  /* 0x000000040a057c24 */ /* 0x002fd8000f8e0205 */
[----:B------:R-:W-:Y:S05]  /*00f0*/  @!P0 EXIT ;  /* 0x000000000000894d */ /* 0x000fea0003800000 */
[----:B------:R-:W0:Y:S01]  /*0100*/  LDCU UR4, c[0x0][0x374] ;  /* 0x00006e80ff0477ac */ /* 0x000e220008000800 */
[----:B------:R-:W1:Y:S01]  /*0110*/  LDCU UR5, c[0x0][0x370] ;  /* 0x00006e00ff0577ac */ /* 0x000e620008000800 */
[----:B------:R-:W2:Y:S01]  /*0120*/  LDCU.64 UR6, c[0x0][0x358] ;  /* 0x00006b00ff0677ac */ /* 0x000ea20008000a00 */
[----:B0-----:R-:W-:Y:S02]  /*0130*/  IMAD R9, R9, UR4, RZ ;  /* 0x0000000409097c24 */ /* 0x001fe4000f8e02ff */
[----:B-12---:R-:W-:-:S07]  /*0140*/  IMAD R10, R10, UR5, RZ ;  /* 0x000000050a0a7c24 */ /* 0x006fce000f8e02ff */
.L_x_31:
[----:B0-----:R-:W0:Y:S01]  /*0150*/  LDCU UR4, c[0x0][0x388] ;  /* 0x00007100ff0477ac */ /* 0x001e220008000800 */
[----:B------:R-:W-:Y:S01]  /*0160*/  BSSY.RECONVERGENT B1, `(.L_x_0) ;  /* 0x000016d000017945 */ /* 0x000fe20003800200 */
[----:B0-----:R-:W-:-:S13]  /*0170*/  ISETP.GE.AND P0, PT, R5, UR4, PT ;  /* 0x0000000405007c0c */ /* 0x001fda000bf06270 */
[----:B-1----:R-:W-:Y:S05]  /*0180*/  @P0 BRA `(.L_x_1) ;  /* 0x0000001400a80947 */ /* 0x002fea0003800000 */
[----:B------:R-:W-:-:S07]  /*0190*/  IMAD.MOV.U32 R11, RZ, RZ, R5 ;  /* 0x000000ffff0b7224 */ /* 0x000fce00078e0005 */
.L_x_30:
[----:B01----:R-:W0:Y:S01]  /*01a0*/  LDC.64 R6, c[0x0][0x380] ;  /* 0x0000e000ff067b82 */ /* 0x003e220000000a00 */
[----:B------:R-:W1:Y:S02]  /*01b0*/  LDCU UR4, c[0x0][0x388] ;  /* 0x00007100ff0477ac */ /* 0x000e640008000800 */
[----:B-1----:R-:W-:-:S04]  /*01c0*/  IMAD R3, R8, UR4, R11 ;  /* 0x0000000408037c24 */ /* 0x002fc8000f8e020b */
[----:B0-----:R-:W-:-:S05]  /*01d0*/  IMAD.WIDE R6, R3, 0x4, R6 ;  /* 0x0000000403067825 */ /* 0x001fca00078e0206 */
[----:B------:R0:W5:Y:S01]  /*01e0*/  LDG.E R13, desc[UR6][R6.64] ;  /* 0x00000006060d7981 */ /* 0x000162000c1e1900 */
[----:B------:R-:W-:Y:S01]  /*01f0*/  MOV R12, R11 ;  /* 0x0000000b000c7202 */ /* 0x000fe20000000f00 */
[----:B------:R-:W-:Y:S01]  /*0200*/  IMAD.MOV.U32 R15, RZ, RZ, RZ ;  /* 0x000000ffff0f7224 */ /* 0x000fe200078e00ff */
[----:B------:R-:W-:Y:S01]  /*0210*/  LOP3.LUT R14, R11, 0x80000003, RZ, 0xc0, !PT ;  /* 0x800000030b0e7812 */ /* 0x000fe200078ec0ff */
[----:B------:R-:W-:-:S05]  /*0220*/  IMAD.IADD R11, R10, 0x1, R11 ;  /* 0x000000010a0b7824 */ /* 0x000fca00078e020b */
[----:B------:R-:W-:-:S13]  /*0230*/  ISETP.GE.AND P1, PT, R11, UR4, PT ;  /* 0x000000040b007c0c */ /* 0x000fda000bf26270 */
.L_x_29:
[----:B------:R-:W1:Y:S01]  /*0240*/  LDCU UR4, c[0x0][0x390] ;  /* 0x00007200ff0477ac */ /* 0x000e620008000800 */
[----:B------:R-:W-:Y:S01]  /*0250*/  LOP3.LUT P2, RZ, R12, 0x3, RZ, 0xc0, !PT ;  /* 0x000000030cff7812 */ /* 0x000fe2000784c0ff */
[----:B------:R-:W-:Y:S01]  /*0260*/  BSSY.RECONVERGENT B0, `(.L_x_2) ;  /* 0x0000159000007945 */ /* 0x000fe20003800200 */
[----:B------:R-:W-:-:S04]  /*0270*/  IADD3 R15, PT, PT, R15, 0x1, RZ ;  /* 0x000000010f0f7810 */ /* 0x000fc80007ffe0ff */
[----:B-1----:R-:W-:-:S07]  /*0280*/  ISETP.NE.AND P0, PT, R15, UR4, PT ;  /* 0x000000040f007c0c */ /* 0x002fce000bf05270 */
[----:B------:R-:W-:Y:S06]  /*0290*/  @!P2 BRA `(.L_x_3) ;  /* 0x0000001000a8a947 */ /* 0x000fec0003800000 */
[----:B------:R-:W-:-:S05]  /*02a0*/  IMAD.MOV.U32 R3, RZ, RZ, -0x1 ;  /* 0xffffffffff037424 */ /* 0x000fca00078e00ff */
[----:B------:R-:W-:-:S05]  /*02b0*/  VIADDMNMX.U32 R0, R14, R3, 0x2, PT ;  /* 0x000000020e007446 */ /* 0x000fca0003800003 */
[----:B------:R-:W-:-:S04]  /*02c0*/  IMAD.SHL.U32 R0, R0, 0x4, RZ ;  /* 0x0000000400007824 */ /* 0x000fc800078e00ff */
[----:B------:R-:W1:Y:S02]  /*02d0*/  LDC R2, c[0x2][R0] ;  /* 0x0080000000027b82 */ /* 0x000e640000000800 */
[----:B-1----:R-:W-:-:S04]  /*02e0*/  SHF.R.S32.HI R3, RZ, 0x1f, R2 ;  /* 0x0000001fff037819 */ /* 0x002fc80000011402 */
.L_x_34:
[----:B------:R-:W-:Y:S05]  /*02f0*/  BRX R2 -0x300                                                      (*"BRANCH_TARGETS .L_x_35,.L_x_36,.L_x_37"*) ;  /* 0xfffffffc02407949 */ /* 0x000fea000383ffff */
.L_x_37:
[----:B------:R-:W-:-:S13]  /*0300*/  ISETP.NE.AND P2, PT, R14, 0x3, PT ;  /* 0x000000030e00780c */ /* 0x000fda0003f45270 */
[----:B------:R-:W-:Y:S05]  /*0310*/  @P2 BRA `(.L_x_4) ;  /* 0x0000001400342947 */ /* 0x000fea0003800000 */
[C---:B-----5:R-:W-:Y:S01]  /*0320*/  FMUL R0, R13.reuse, 0.63661974668502807617 ;  /* 0x3f22f9830d007820 */ /* 0x060fe20000400000 */
[----:B------:R-:W-:Y:S01]  /*0330*/  FSETP.GE.AND P2, PT, |R13|, 105615, PT ;  /* 0x47ce47800d00780b */ /* 0x000fe20003f46200 */
[----:B------:R-:W-:Y:S04]  /*0340*/  BSSY.RECONVERGENT B2, `(.L_x_5) ;  /* 0x000003f000027945 */ /* 0x000fe80003800200 */
[----:B------:R-:W1:Y:S02]  /*0350*/  F2I.NTZ R0, R0 ;  /* 0x0000000000007305 */ /* 0x000e640000203100 */
[----:B-1----:R-:W-:-:S05]  /*0360*/  I2FP.F32.S32 R2, R0 ;  /* 0x0000000000027245 */ /* 0x002fca0000201400 */
[----:B------:R-:W-:-:S04]  /*0370*/  FFMA R3, R2, -1.5707962512969970703, R13 ;  /* 0xbfc90fda02037823 */ /* 0x000fc8000000000d */
[----:B------:R-:W-:-:S04]  /*0380*/  FFMA R3, R2, -7.5497894158615963534e-08, R3 ;  /* 0xb3a2216802037823 */ /* 0x000fc80000000003 */
[----:B------:R-:W-:Y:S01]  /*0390*/  FFMA R2, R2, -5.3903029534742383927e-15, R3 ;  /* 0xa7c234c502027823 */ /* 0x000fe20000000003 */
[----:B------:R-:W-:Y:S06]  /*03a0*/  @!P2 BRA `(.L_x_6) ;  /* 0x0000000000e0a947 */ /* 0x000fec0003800000 */
[----:B------:R-:W-:-:S13]  /*03b0*/  FSETP.NEU.AND P2, PT, |R13|, +INF , PT ;  /* 0x7f8000000d00780b */ /* 0x000fda0003f4d200 */
[----:B------:R-:W-:Y:S05]  /*03c0*/  @!P2 BRA `(.L_x_7) ;  /* 0x0000000000d0a947 */ /* 0x000fea0003800000 */
[----:B------:R-:W-:Y:S01]  /*03d0*/  SHF.L.U32 R2, R13, 0x8, RZ ;  /* 0x000000080d027819 */ /* 0x000fe200000006ff */
[----:B------:R-:W-:Y:S01]  /*03e0*/  IMAD.MOV.U32 R16, RZ, RZ, RZ ;  /* 0x000000ffff107224 */ /* 0x000fe200078e00ff */
[----:B------:R-:W1:Y:S01]  /*03f0*/  LDCU.64 UR8, c[0x4][URZ] ;  /* 0x01000000ff0877ac */ /* 0x000e620008000a00 */
[----:B------:R-:W-:Y:S01]  /*0400*/  IMAD.MOV.U32 R0, RZ, RZ, R1 ;  /* 0x000000ffff007224 */ /* 0x000fe200078e0001 */
[----:B------:R-:W-:Y:S01]  /*0410*/  LOP3.LUT R21, R2, 0x80000000, RZ, 0xfc, !PT ;  /* 0x8000000002157812 */ /* 0x000fe200078efcff */
[----:B------:R-:W-:Y:S01]  /*0420*/  UMOV UR5, URZ ;  /* 0x000000ff00057c82 */ /* 0x000fe20008000000 */
[----:B------:R-:W-:-:S05]  /*0430*/  UMOV UR4, URZ ;  /* 0x000000ff00047c82 */ /* 0x000fca0008000000 */
.L_x_8:
[----:B-1----:R-:W-:Y:S01]  /*0440*/  MOV R18, UR8 ;  /* 0x0000000800127c02 */ /* 0x002fe20008000f00 */
[----:B------:R-:W-:-:S05]  /*0450*/  IMAD.U32 R19, RZ, RZ, UR9 ;  /* 0x00000009ff137e24 */ /* 0x000fca000f8e00ff */
[----:B------:R-:W2:Y:S01]  /*0460*/  LDG.E.CONSTANT R2, desc[UR6][R18.64] ;  /* 0x0000000612027981 */ /* 0x000ea2000c1e9900 */
[----:B------:R-:W-:Y:S02]  /*0470*/  UIADD3 UR8, UP0, UPT, UR8, 0x4, URZ ;  /* 0x0000000408087890 */ /* 0x000fe4000ff1e0ff */
[----:B------:R-:W-:Y:S02]  /*0480*/  UIADD3 UR4, UPT, UPT, UR4, 0x1, URZ ;  /* 0x0000000104047890 */ /* 0x000fe4000fffe0ff */
[----:B------:R-:W-:Y:S02]  /*0490*/  UIADD3.X UR9, UPT, UPT, URZ, UR9, URZ, UP0, !UPT ;  /* 0x00000009ff097290 */ /* 0x000fe400087fe4ff */
[----:B------:R-:W-:Y:S01]  /*04a0*/  UISETP.NE.AND UP0, UPT, UR4, 0x6, UPT ;  /* 0x000000060400788c */ /* 0x000fe2000bf05270 */
[----:B--2---:R-:W-:-:S03]  /*04b0*/  IMAD.WIDE.U32 R2, R2, R21, RZ ;  /* 0x0000001502027225 */ /* 0x004fc600078e00ff */
[----:B------:R-:W-:-:S04]  /*04c0*/  IADD3 R17, P2, PT, R2, R16, RZ ;  /* 0x0000001002117210 */ /* 0x000fc80007f5e0ff */
[----:B------:R-:W-:Y:S01]  /*04d0*/  IADD3.X R16, PT, PT, R3, UR5, RZ, P2, !PT ;  /* 0x0000000503107c10 */ /* 0x000fe200097fe4ff */
[----:B------:R1:W-:Y:S02]  /*04e0*/  STL [R0], R17 ;  /* 0x0000001100007387 */ /* 0x0003e40000100800 */
[----:B-1----:R-:W-:Y:S01]  /*04f0*/  VIADD R0, R0, 0x4 ;  /* 0x0000000400007836 */ /* 0x002fe20000000000 */
[----:B------:R-:W-:Y:S06]  /*0500*/  BRA.U UP0, `(.L_x_8) ;  /* 0xfffffffd00cc7547 */ /* 0x000fec000b83ffff */
[----:B------:R-:W-:Y:S01]  /*0510*/  SHF.R.U32.HI R4, RZ, 0x17, R13 ;  /* 0x00000017ff047819 */ /* 0x000fe2000001160d */
[----:B------:R1:W-:Y:S03]  /*0520*/  STL [R1+0x18], R16 ;  /* 0x0000181001007387 */ /* 0x0003e60000100800 */
[C---:B------:R-:W-:Y:S02]  /*0530*/  LOP3.LUT R0, R4.reuse, 0xe0, RZ, 0xc0, !PT ;  /* 0x000000e004007812 */ /* 0x040fe400078ec0ff */
[----:B------:R-:W-:Y:S02]  /*0540*/  LOP3.LUT P2, RZ, R4, 0x1f, RZ, 0xc0, !PT ;  /* 0x0000001f04ff7812 */ /* 0x000fe4000784c0ff */
[----:B------:R-:W-:-:S04]  /*0550*/  IADD3 R0, PT, PT, R0, -0x80, RZ ;  /* 0xffffff8000007810 */ /* 0x000fc80007ffe0ff */
[----:B------:R-:W-:-:S05]  /*0560*/  SHF.R.U32.HI R0, RZ, 0x5, R0 ;  /* 0x00000005ff007819 */ /* 0x000fca0000011600 */
[----:B------:R-:W-:-:S05]  /*0570*/  IMAD R17, R0, -0x4, R1 ;  /* 0xfffffffc00117824 */ /* 0x000fca00078e0201 */
[----:B------:R-:W2:Y:S04]  /*0580*/  LDL R0, [R17+0x18] ;  /* 0x0000180011007983 */ /* 0x000ea80000100800 */
[----:B------:R-:W2:Y:S04]  /*0590*/  LDL R3, [R17+0x14] ;  /* 0x0000140011037983 */ /* 0x000ea80000100800 */
[----:B------:R-:W3:Y:S01]  /*05a0*/  @P2 LDL R2, [R17+0x10] ;  /* 0x0000100011022983 */ /* 0x000ee20000100800 */
[----:B------:R-:W-:Y:S01]  /*05b0*/  LOP3.LUT R4, R4, 0x1f, RZ, 0xc0, !PT ;  /* 0x0000001f04047812 */ /* 0x000fe200078ec0ff */
[----:B------:R-:W-:Y:S01]  /*05c0*/  UMOV UR4, 0x54442d19 ;  /* 0x54442d1900047882 */ /* 0x000fe20000000000 */
[----:B------:R-:W-:-:S02]  /*05d0*/  UMOV UR5, 0x3bf921fb ;  /* 0x3bf921fb00057882 */ /* 0x000fc40000000000 */
[-C--:B--2---:R-:W-:Y:S02]  /*05e0*/  @P2 SHF.L.W.U32.HI R0, R3, R4.reuse, R0 ;  /* 0x0000000403002219 */ /* 0x084fe40000010e00 */
[----:B---3--:R-:W-:Y:S02]  /*05f0*/  @P2 SHF.L.W.U32.HI R3, R2, R4, R3 ;  /* 0x0000000402032219 */ /* 0x008fe40000010e03 */
[----:B------:R-:W-:Y:S02]  /*0600*/  ISETP.GE.AND P2, PT, R13, RZ, PT ;  /* 0x000000ff0d00720c */ /* 0x000fe40003f46270 */
[C---:B------:R-:W-:Y:S01]  /*0610*/  SHF.L.W.U32.HI R2, R3.reuse, 0x2, R0 ;  /* 0x0000000203027819 */ /* 0x040fe20000010e00 */
[----:B------:R-:W-:-:S03]  /*0620*/  IMAD.SHL.U32 R3, R3, 0x4, RZ ;  /* 0x0000000403037824 */ /* 0x000fc600078e00ff */
[----:B------:R-:W-:-:S04]  /*0630*/  SHF.R.S32.HI R4, RZ, 0x1f, R2 ;  /* 0x0000001fff047819 */ /* 0x000fc80000011402 */
[C---:B------:R-:W-:Y:S02]  /*0640*/  LOP3.LUT R18, R4.reuse, R3, RZ, 0x3c, !PT ;  /* 0x0000000304127212 */ /* 0x040fe400078e3cff */
[----:B------:R-:W-:Y:S02]  /*0650*/  LOP3.LUT R19, R4, R2, RZ, 0x3c, !PT ;  /* 0x0000000204137212 */ /* 0x000fe400078e3cff */
[----:B------:R-:W-:Y:S02]  /*0660*/  SHF.R.U32.HI R3, RZ, 0x1e, R0 ;  /* 0x0000001eff037819 */ /* 0x000fe40000011600 */
[C---:B------:R-:W-:Y:S02]  /*0670*/  LOP3.LUT R4, R2.reuse, R13, RZ, 0x3c, !PT ;  /* 0x0000000d02047212 */ /* 0x040fe400078e3cff */
[----:B------:R-:W1:Y:S01]  /*0680*/  I2F.F64.S64 R18, R18 ;  /* 0x0000001200127312 */ /* 0x000e620000301c00 */
[----:B------:R-:W-:Y:S02]  /*0690*/  LEA.HI R0, R2, R3, RZ, 0x1 ;  /* 0x0000000302007211 */ /* 0x000fe400078f08ff */
[----:B------:R-:W-:-:S03]  /*06a0*/  ISETP.GE.AND P3, PT, R4, RZ, PT ;  /* 0x000000ff0400720c */ /* 0x000fc60003f66270 */
[----:B------:R-:W-:-:S05]  /*06b0*/  IMAD.MOV R2, RZ, RZ, -R0 ;  /* 0x000000ffff027224 */ /* 0x000fca00078e0a00 */
[----:B------:R-:W-:Y:S01]  /*06c0*/  @!P2 MOV R0, R2 ;  /* 0x000000020000a202 */ /* 0x000fe20000000f00 */
[----:B-1----:R-:W-:-:S10]  /*06d0*/  DMUL R16, R18, UR4 ;  /* 0x0000000412107c28 */ /* 0x002fd40008000000 */
[----:B------:R-:W1:Y:S02]  /*06e0*/  F2F.F32.F64 R16, R16 ;  /* 0x0000001000107310 */ /* 0x000e640000301000 */
[----:B-1----:R-:W-:Y:S01]  /*06f0*/  FSEL R2, -R16, R16, !P3 ;  /* 0x0000001010027208 */ /* 0x002fe20005800100 */
[----:B------:R-:W-:Y:S06]  /*0700*/  BRA `(.L_x_6) ;  /* 0x0000000000087947 */ /* 0x000fec0003800000 */
.L_x_7:
[----:B------:R-:W-:Y:S01]  /*0710*/  FMUL R2, RZ, R13 ;  /* 0x0000000dff027220 */ /* 0x000fe20000400000 */
[----:B------:R-:W-:-:S07]  /*0720*/  IMAD.MOV.U32 R0, RZ, RZ, RZ ;  /* 0x000000ffff007224 */ /* 0x000fce00078e00ff */
.L_x_6:
[----:B------:R-:W-:Y:S05]  /*0730*/  BSYNC.RECONVERGENT B2 ;  /* 0x0000000000027941 */ /* 0x000fea0003800200 */
.L_x_5:
[----:B------:R-:W-:Y:S02]  /*0740*/  HFMA2 R3, -RZ, RZ, 1.0244140625, 0 ;  /* 0x3c190000ff037431 */ /* 0x000fe400000001ff */
[----:B------:R-:W-:Y:S01]  /*0750*/  IMAD.MOV.U32 R4, RZ, RZ, R2 ;  /* 0x000000ffff047224 */ /* 0x000fe200078e0002 */
[----:B------:R-:W-:Y:S01]  /*0760*/  LOP3.LUT R0, R0, 0x1, RZ, 0xc0, !PT ;  /* 0x0000000100007812 */ /* 0x000fe200078ec0ff */
[----:B------:R-:W-:Y:S02]  /*0770*/  BSSY.RECONVERGENT B2, `(.L_x_9) ;  /* 0x0000019000027945 */ /* 0x000fe40003800200 */
[C---:B------:R-:W-:Y:S01]  /*0780*/  FMUL R2, R4.reuse, R4 ;  /* 0x0000000404027220 */ /* 0x040fe20000400000 */
[----:B------:R-:W-:Y:S02]  /*0790*/  FSETP.NEU.AND P2, PT, |R4|, 0.00049096695147454738617, PT ;  /* 0x3a00b43c0400780b */ /* 0x000fe40003f4d200 */
[----:B------:R-:W-:Y:S01]  /*07a0*/  ISETP.NE.U32.AND P3, PT, R0, 0x1, PT ;  /* 0x000000010000780c */ /* 0x000fe20003f65070 */
[----:B------:R-:W-:-:S04]  /*07b0*/  FFMA R3, R2, R3, 0.003265380859375 ;  /* 0x3b56000002037423 */ /* 0x000fc80000000003 */
[----:B------:R-:W-:-:S04]  /*07c0*/  FFMA R3, R2, R3, 0.0242919921875 ;  /* 0x3cc7000002037423 */ /* 0x000fc80000000003 */
[----:B------:R-:W-:-:S04]  /*07d0*/  FFMA R3, R2, R3, 0.053466796875 ;  /* 0x3d5b000002037423 */ /* 0x000fc80000000003 */
[----:B------:R-:W-:-:S04]  /*07e0*/  FFMA R3, R2, R3, 0.13337790966033935547 ;  /* 0x3e08943802037423 */ /* 0x000fc80000000003 */
[C---:B------:R-:W-:Y:S01]  /*07f0*/  FFMA R3, R2.reuse, R3, 0.33333230018615722656 ;  /* 0x3eaaaa8802037423 */ /* 0x040fe20000000003 */
[----:B------:R-:W-:-:S04]  /*0800*/  FMUL R2, R2, R4 ;  /* 0x0000000402027220 */ /* 0x000fc80000400000 */
[----:B------:R-:W-:-:S06]  /*0810*/  @P2 FFMA R4, R3, R2, R4 ;  /* 0x0000000203042223 */ /* 0x000fcc0000000004 */
[----:B------:R-:W1:Y:S02]  /*0820*/  @!P3 MUFU.RCP R4, -R4 ;  /* 0x800000040004b308 */ /* 0x000e640000001000 */
[----:B-1----:R-:W-:-:S04]  /*0830*/  FADD R3, R4, 1 ;  /* 0x3f80000004037421 */ /* 0x002fc80000000000 */
[----:B------:R-:W-:Y:S02]  /*0840*/  VIADD R0, R3, 0xf3000000 ;  /* 0xf300000003007836 */ /* 0x000fe40000000000 */
[----:B------:R1:W2:Y:S03]  /*0850*/  MUFU.RSQ R2, R3 ;  /* 0x0000000300027308 */ /* 0x0002a60000001400 */
[----:B------:R-:W-:-:S13]  /*0860*/  ISETP.GT.U32.AND P2, PT, R0, 0x727fffff, PT ;  /* 0x727fffff0000780c */ /* 0x000fda0003f44070 */
[----:B-1----:R-:W-:Y:S05]  /*0870*/  @!P2 BRA `(.L_x_10) ;  /* 0x000000000010a947 */ /* 0x002fea0003800000 */
[----:B------:R-:W-:Y:S01]  /*0880*/  IMAD.MOV.U32 R0, RZ, RZ, R3 ;  /* 0x000000ffff007224 */ /* 0x000fe200078e0003 */
[----:B------:R-:W-:-:S07]  /*0890*/  MOV R19, 0x8b0 ;  /* 0x000008b000137802 */ /* 0x000fce0000000f00 */
[----:B0-2---:R-:W-:Y:S05]  /*08a0*/  CALL.REL.NOINC `($__internal_0_$__cuda_sm20_sqrt_rn_f32_slowpath) ;  /* 0x0000000c00f87944 */ /* 0x005fea0003c00000 */
[----:B------:R-:W-:Y:S05]  /*08b0*/  BRA `(.L_x_11) ;  /* 0x0000000000107947 */ /* 0x000fea0003800000 */
.L_x_10:
[----:B--2---:R-:W-:Y:S01]  /*08c0*/  FMUL.FTZ R0, R3, R2 ;  /* 0x0000000203007220 */ /* 0x004fe20000410000 */
[----:B------:R-:W-:-:S03]  /*08d0*/  FMUL.FTZ R2, R2, 0.5 ;  /* 0x3f00000002027820 */ /* 0x000fc60000410000 */
[----:B------:R-:W-:-:S04]  /*08e0*/  FFMA R3, -R0, R0, R3 ;  /* 0x0000000000037223 */ /* 0x000fc80000000103 */
[----:B------:R-:W-:-:S07]  /*08f0*/  FFMA R0, R3, R2, R0 ;  /* 0x0000000203007223 */ /* 0x000fce0000000000 */
.L_x_11:
[----:B------:R-:W-:Y:S05]  /*0900*/  BSYNC.RECONVERGENT B2 ;  /* 0x0000000000027941 */ /* 0x000fea0003800200 */
.L_x_9:
[----:B------:R-:W-:Y:S01]  /*0910*/  FADD R13, R13, R0 ;  /* 0x000000000d0d7221 */ /* 0x000fe20000000000 */
[----:B------:R-:W-:Y:S06]  /*0920*/  BRA `(.L_x_4) ;  /* 0x0000000c00b07947 */ /* 0x000fec0003800000 */
.L_x_36:
        /* <DEDUP_REMOVED lines=11> */
[----:B------:R-:W1:Y:S01]  /*09e0*/  LDC.64 R2, c[0x4][RZ] ;  /* 0x01000000ff027b82 */ /* 0x000e620000000a00 */
[----:B------:R-:W-:Y:S01]  /*09f0*/  SHF.L.U32 R4, R13, 0x8, RZ ;  /* 0x000000080d047819 */ /* 0x000fe200000006ff */
[----:B------:R-:W-:Y:S01]  /*0a00*/  IMAD.MOV.U32 R16, RZ, RZ, RZ ;  /* 0x000000ffff107224 */ /* 0x000fe200078e00ff */
[----:B------:R-:W-:Y:S01]  /*0a10*/  UMOV UR4, URZ ;  /* 0x000000ff00047c82 */ /* 0x000fe20008000000 */
[----:B------:R-:W-:Y:S01]  /*0a20*/  IMAD.MOV.U32 R0, RZ, RZ, RZ ;  /* 0x000000ffff007224 */ /* 0x000fe200078e00ff */
[----:B------:R-:W-:-:S07]  /*0a30*/  LOP3.LUT R23, R4, 0x80000000, RZ, 0xfc, !PT ;  /* 0x8000000004177812 */ /* 0x000fce00078efcff */
.L_x_15:
[----:B-1----:R-:W-:-:S05]  /*0a40*/  IMAD.WIDE.U32 R20, R0, 0x4, R2 ;  /* 0x0000000400147825 */ /* 0x002fca00078e0002 */
[----:B--2---:R-:W2:Y:S01]  /*0a50*/  LDG.E.CONSTANT R18, desc[UR6][R20.64] ;  /* 0x0000000614127981 */ /* 0x004ea2000c1e9900 */
[C---:B------:R-:W-:Y:S01]  /*0a60*/  LEA R4, R0.reuse, R1, 0x2 ;  /* 0x0000000100047211 */ /* 0x040fe200078e10ff */
[----:B------:R-:W-:-:S05]  /*0a70*/  VIADD R0, R0, 0x1 ;  /* 0x0000000100007836 */ /* 0x000fca0000000000 */
[----:B------:R-:W-:Y:S01]  /*0a80*/  ISETP.NE.AND P2, PT, R0, 0x6, PT ;  /* 0x000000060000780c */ /* 0x000fe20003f45270 */
[----:B--2---:R-:W-:-:S03]  /*0a90*/  IMAD.WIDE.U32 R18, R18, R23, RZ ;  /* 0x0000001712127225 */ /* 0x004fc600078e00ff */
[----:B------:R-:W-:-:S04]  /*0aa0*/  IADD3 R17, P3, PT, R18, R16, RZ ;  /* 0x0000001012117210 */ /* 0x000fc80007f7e0ff */
[----:B------:R-:W-:Y:S01]  /*0ab0*/  IADD3.X R16, PT, PT, R19, UR4, RZ, P3, !PT ;  /* 0x0000000413107c10 */ /* 0x000fe20009ffe4ff */
[----:B------:R2:W-:Y:S04]  /*0ac0*/  STL [R4], R17 ;  /* 0x0000001104007387 */ /* 0x0005e80000100800 */
[----:B------:R-:W-:Y:S05]  /*0ad0*/  @P2 BRA `(.L_x_15) ;  /* 0xfffffffc00d82947 */ /* 0x000fea000383ffff */
[----:B--2---:R-:W-:Y:S01]  /*0ae0*/  SHF.R.U32.HI R4, RZ, 0x17, R13 ;  /* 0x00000017ff047819 */ /* 0x004fe2000001160d */
[----:B------:R1:W-:Y:S03]  /*0af0*/  STL [R1+0x18], R16 ;  /* 0x0000181001007387 */ /* 0x0003e60000100800 */
[C---:B------:R-:W-:Y:S02]  /*0b00*/  LOP3.LUT R0, R4.reuse, 0xe0, RZ, 0xc0, !PT ;  /* 0x000000e004007812 */ /* 0x040fe400078ec0ff */
[----:B------:R-:W-:-:S03]  /*0b10*/  LOP3.LUT P2, RZ, R4, 0x1f, RZ, 0xc0, !PT ;  /* 0x0000001f04ff7812 */ /* 0x000fc6000784c0ff */
[----:B------:R-:W-:-:S05]  /*0b20*/  VIADD R0, R0, 0xffffff80 ;  /* 0xffffff8000007836 */ /* 0x000fca0000000000 */
[----:B------:R-:W-:-:S05]  /*0b30*/  SHF.R.U32.HI R0, RZ, 0x5, R0 ;  /* 0x00000005ff007819 */ /* 0x000fca0000011600 */
[----:B------:R-:W-:-:S05]  /*0b40*/  IMAD R17, R0, -0x4, R1 ;  /* 0xfffffffc00117824 */ /* 0x000fca00078e0201 */
[----:B------:R-:W2:Y:S04]  /*0b50*/  LDL R0, [R17+0x18] ;  /* 0x0000180011007983 */ /* 0x000ea80000100800 */
[----:B------:R-:W2:Y:S04]  /*0b60*/  LDL R3, [R17+0x14] ;  /* 0x0000140011037983 */ /* 0x000ea80000100800 */
[----:B------:R-:W3:Y:S01]  /*0b70*/  @P2 LDL R2, [R17+0x10] ;  /* 0x0000100011022983 */ /* 0x000ee20000100800 */
[----:B------:R-:W-:Y:S01]  /*0b80*/  LOP3.LUT R4, R4, 0x1f, RZ, 0xc0, !PT ;  /* 0x0000001f04047812 */ /* 0x000fe200078ec0ff */
[----:B------:R-:W-:Y:S01]  /*0b90*/  UMOV UR4, 0x54442d19 ;  /* 0x54442d1900047882 */ /* 0x000fe20000000000 */
[----:B------:R-:W-:Y:S01]  /*0ba0*/  UMOV UR5, 0x3bf921fb ;  /* 0x3bf921fb00057882 */ /* 0x000fe20000000000 */
[----:B------:R-:W-:-:S02]  /*0bb0*/  ISETP.GE.AND P3, PT, R13, RZ, PT ;  /* 0x000000ff0d00720c */ /* 0x000fc40003f66270 */
[-C--:B--2---:R-:W-:Y:S02]  /*0bc0*/  @P2 SHF.L.W.U32.HI R0, R3, R4.reuse, R0 ;  /* 0x0000000403002219 */ /* 0x084fe40000010e00 */
[----:B---3--:R-:W-:-:S04]  /*0bd0*/  @P2 SHF.L.W.U32.HI R3, R2, R4, R3 ;  /* 0x0000000402032219 */ /* 0x008fc80000010e03 */
[C---:B------:R-:W-:Y:S02]  /*0be0*/  SHF.L.W.U32.HI R2, R3.reuse, 0x2, R0 ;  /* 0x0000000203027819 */ /* 0x040fe40000010e00 */
[----:B------:R-:W-:Y:S02]  /*0bf0*/  SHF.L.U32 R3, R3, 0x2, RZ ;  /* 0x0000000203037819 */ /* 0x000fe400000006ff */
        /* <DEDUP_REMOVED lines=8> */
[----:B------:R-:W-:-:S04]  /*0c80*/  IMAD.MOV R0, RZ, RZ, -R2 ;  /* 0x000000ffff007224 */ /* 0x000fc800078e0a02 */
[----:B------:R-:W-:Y:S01]  /*0c90*/  @!P3 IMAD.MOV.U32 R2, RZ, RZ, R0 ;  /* 0x000000ffff02b224 */ /* 0x000fe200078e0000 */
[----:B-1----:R-:W-:-:S10]  /*0ca0*/  DMUL R16, R18, UR4 ;  /* 0x0000000412107c28 */ /* 0x002fd40008000000 */
[----:B------:R-:W1:Y:S02]  /*0cb0*/  F2F.F32.F64 R16, R16 ;  /* 0x0000001000107310 */ /* 0x000e640000301000 */
[----:B-1----:R-:W-:Y:S01]  /*0cc0*/  FSEL R0, -R16, R16, !P2 ;  /* 0x0000001010007208 */ /* 0x002fe20005000100 */
[----:B------:R-:W-:Y:S06]  /*0cd0*/  BRA `(.L_x_13) ;  /* 0x0000000000087947 */ /* 0x000fec0003800000 */
.L_x_14:
[----:B------:R-:W-:Y:S01]  /*0ce0*/  FMUL R0, RZ, R13 ;  /* 0x0000000dff007220 */ /* 0x000fe20000400000 */
[----:B------:R-:W-:-:S07]  /*0cf0*/  MOV R2, RZ ;  /* 0x000000ff00027202 */ /* 0x000fce0000000f00 */
.L_x_13:
[----:B------:R-:W-:Y:S05]  /*0d00*/  BSYNC.RECONVERGENT B2 ;  /* 0x0000000000027941 */ /* 0x000fea0003800200 */
.L_x_12:
[----:B------:R-:W-:Y:S01]  /*0d10*/  LOP3.LUT R16, R2, 0x1, RZ, 0xc0, !PT ;  /* 0x0000000102107812 */ /* 0x000fe200078ec0ff */
[----:B------:R-:W-:Y:S02]  /*0d20*/  IMAD.MOV.U32 R4, RZ, RZ, 0x37cbac00 ;  /* 0x37cbac00ff047424 */ /* 0x000fe400078e00ff */
[----:B------:R-:W-:Y:S01]  /*0d30*/  FMUL R3, R0, R0 ;  /* 0x0000000000037220 */ /* 0x000fe20000400000 */
[----:B------:R-:W-:Y:S01]  /*0d40*/  MOV R19, 0x3effffff ;  /* 0x3effffff00137802 */ /* 0x000fe20000000f00 */
[----:B------:R-:W-:Y:S01]  /*0d50*/  BSSY.RECONVERGENT B2, `(.L_x_16) ;  /* 0x000001b000027945 */ /* 0x000fe20003800200 */
[----:B------:R-:W-:Y:S01]  /*0d60*/  ISETP.NE.U32.AND P2, PT, R16, 0x1, PT ;  /* 0x000000011000780c */ /* 0x000fe20003f45070 */
[----:B------:R-:W-:Y:S01]  /*0d70*/  FFMA R4, R3, R4, -0.0013887860113754868507 ;  /* 0xbab607ed03047423 */ /* 0x000fe20000000004 */
[----:B------:R-:W-:Y:S01]  /*0d80*/  IMAD.MOV.U32 R16, RZ, RZ, 0x3d2aaabb ;  /* 0x3d2aaabbff107424 */ /* 0x000fe200078e00ff */
[----:B------:R-:W-:Y:S02]  /*0d90*/  LOP3.LUT P3, RZ, R2, 0x2, RZ, 0xc0, !PT ;  /* 0x0000000202ff7812 */ /* 0x000fe4000786c0ff */
[----:B------:R-:W-:-:S02]  /*0da0*/  FSEL R0, R0, 1, P2 ;  /* 0x3f80000000007808 */ /* 0x000fc40001000000 */
[----:B------:R-:W-:Y:S02]  /*0db0*/  FSEL R4, R4, -0.00019574658654164522886, !P2 ;  /* 0xb94d415304047808 */ /* 0x000fe40005000000 */
[----:B------:R-:W-:Y:S01]  /*0dc0*/  FSEL R16, R16, 0.0083327032625675201416, !P2 ;  /* 0x3c0885e410107808 */ /* 0x000fe20005000000 */
[----:B------:R-:W-:Y:S01]  /*0dd0*/  FFMA R17, R3, R0, RZ ;  /* 0x0000000003117223 */ /* 0x000fe200000000ff */
[----:B------:R-:W-:-:S03]  /*0de0*/  FSEL R19, -R19, -0.16666662693023681641, !P2 ;  /* 0xbe2aaaa813137808 */ /* 0x000fc60005000100 */
[----:B------:R-:W-:-:S04]  /*0df0*/  FFMA R4, R3, R4, R16 ;  /* 0x0000000403047223 */ /* 0x000fc80000000010 */
[----:B------:R-:W-:-:S04]  /*0e00*/  FFMA R4, R3, R4, R19 ;  /* 0x0000000403047223 */ /* 0x000fc80000000013 */
[----:B------:R-:W-:-:S04]  /*0e10*/  FFMA R0, R17, R4, R0 ;  /* 0x0000000411007223 */ /* 0x000fc80000000000 */
[----:B------:R-:W-:-:S04]  /*0e20*/  @P3 FADD R0, RZ, -R0 ;  /* 0x80000000ff003221 */ /* 0x000fc80000000000 */
[----:B------:R-:W-:-:S04]  /*0e30*/  FADD R3, R0, 1 ;  /* 0x3f80000000037421 */ /* 0x000fc80000000000 */
[----:B------:R-:W-:Y:S01]  /*0e40*/  VIADD R0, R3, 0xf3000000 ;  /* 0xf300000003007836 */ /* 0x000fe20000000000 */
[----:B------:R1:W2:Y:S04]  /*0e50*/  MUFU.RSQ R2, R3 ;  /* 0x0000000300027308 */ /* 0x0002a80000001400 */
[----:B------:R-:W-:-:S13]  /*0e60*/  ISETP.GT.U32.AND P2, PT, R0, 0x727fffff, PT ;  /* 0x727fffff0000780c */ /* 0x000fda0003f44070 */
[----:B-12---:R-:W-:Y:S05]  /*0e70*/  @!P2 BRA `(.L_x_17) ;  /* 0x000000000010a947 */ /* 0x006fea0003800000 */
[----:B------:R-:W-:Y:S01]  /*0e80*/  IMAD.MOV.U32 R0, RZ, RZ, R3 ;  /* 0x000000ffff007224 */ /* 0x000fe200078e0003 */
[----:B------:R-:W-:-:S07]  /*0e90*/  MOV R19, 0xeb0 ;  /* 0x00000eb000137802 */ /* 0x000fce0000000f00 */
[----:B0-----:R-:W-:Y:S05]  /*0ea0*/  CALL.REL.NOINC `($__internal_0_$__cuda_sm20_sqrt_rn_f32_slowpath) ;  /* 0x0000000800787944 */ /* 0x001fea0003c00000 */
[----:B------:R-:W-:Y:S05]  /*0eb0*/  BRA `(.L_x_18) ;  /* 0x0000000000107947 */ /* 0x000fea0003800000 */
.L_x_17:
[----:B------:R-:W-:Y:S01]  /*0ec0*/  FMUL.FTZ R0, R3, R2 ;  /* 0x0000000203007220 */ /* 0x000fe20000410000 */
[----:B------:R-:W-:-:S03]  /*0ed0*/  FMUL.FTZ R2, R2, 0.5 ;  /* 0x3f00000002027820 */ /* 0x000fc60000410000 */
[----:B------:R-:W-:-:S04]  /*0ee0*/  FFMA R3, -R0, R0, R3 ;  /* 0x0000000000037223 */ /* 0x000fc80000000103 */
[----:B------:R-:W-:-:S07]  /*0ef0*/  FFMA R0, R3, R2, R0 ;  /* 0x0000000203007223 */ /* 0x000fce0000000000 */
.L_x_18:
[----:B------:R-:W-:Y:S05]  /*0f00*/  BSYNC.RECONVERGENT B2 ;  /* 0x0000000000027941 */ /* 0x000fea0003800200 */
.L_x_16:
[----:B------:R-:W-:Y:S01]  /*0f10*/  FADD R13, R13, R0 ;  /* 0x000000000d0d7221 */ /* 0x000fe20000000000 */
[----:B------:R-:W-:Y:S06]  /*0f20*/  BRA `(.L_x_4) ;  /* 0x0000000800307947 */ /* 0x000fec0003800000 */
.L_x_35:
        /* <DEDUP_REMOVED lines=17> */
.L_x_22:
        /* <DEDUP_REMOVED lines=42> */
.L_x_21:
[----:B------:R-:W-:Y:S01]  /*12e0*/  FMUL R0, RZ, R13 ;  /* 0x0000000dff007220 */ /* 0x000fe20000400000 */
[----:B------:R-:W-:-:S07]  /*12f0*/  MOV R2, RZ ;  /* 0x000000ff00027202 */ /* 0x000fce0000000f00 */
.L_x_20:
[----:B------:R-:W-:Y:S05]  /*1300*/  BSYNC.RECONVERGENT B2 ;  /* 0x0000000000027941 */ /* 0x000fea0003800200 */
.L_x_19:
[----:B------:R-:W-:Y:S01]  /*1310*/  LOP3.LUT R16, R2, 0x1, RZ, 0xc0, !PT ;  /* 0x0000000102107812 */ /* 0x000fe200078ec0ff */
[----:B------:R-:W-:Y:S02]  /*1320*/  IMAD.MOV.U32 R4, RZ, RZ, 0x37cbac00 ;  /* 0x37cbac00ff047424 */ /* 0x000fe400078e00ff */
[----:B------:R-:W-:Y:S01]  /*1330*/  FMUL R3, R0, R0 ;  /* 0x0000000000037220 */ /* 0x000fe20000400000 */
[----:B------:R-:W-:Y:S01]  /*1340*/  IMAD.MOV.U32 R19, RZ, RZ, 0x3effffff ;  /* 0x3effffffff137424 */ /* 0x000fe200078e00ff */
[----:B------:R-:W-:Y:S01]  /*1350*/  ISETP.NE.U32.AND P2, PT, R16, 0x1, PT ;  /* 0x000000011000780c */ /* 0x000fe20003f45070 */
[----:B------:R-:W-:Y:S02]  /*1360*/  IMAD.MOV.U32 R16, RZ, RZ, 0x3d2aaabb ;  /* 0x3d2aaabbff107424 */ /* 0x000fe400078e00ff */
[----:B------:R-:W-:Y:S01]  /*1370*/  FFMA R4, R3, R4, -0.0013887860113754868507 ;  /* 0xbab607ed03047423 */ /* 0x000fe20000000004 */
[----:B------:R-:W-:Y:S01]  /*1380*/  IADD3 R2, PT, PT, R2, 0x1, RZ ;  /* 0x0000000102027810 */ /* 0x000fe20007ffe0ff */
[----:B------:R-:W-:Y:S01]  /*1390*/  BSSY.RECONVERGENT B2, `(.L_x_23) ;  /* 0x0000018000027945 */ /* 0x000fe20003800200 */
[----:B------:R-:W-:-:S02]  /*13a0*/  FSEL R0, R0, 1, !P2 ;  /* 0x3f80000000007808 */ /* 0x000fc40005000000 */
[----:B------:R-:W-:Y:S02]  /*13b0*/  FSEL R4, R4, -0.00019574658654164522886, P2 ;  /* 0xb94d415304047808 */ /* 0x000fe40001000000 */
[----:B------:R-:W-:Y:S01]  /*13c0*/  FSEL R16, R16, 0.0083327032625675201416, P2 ;  /* 0x3c0885e410107808 */ /* 0x000fe20001000000 */
[----:B------:R-:W-:Y:S01]  /*13d0*/  FFMA R17, R3, R0, RZ ;  /* 0x0000000003117223 */ /* 0x000fe200000000ff */
[----:B------:R-:W-:Y:S02]  /*13e0*/  LOP3.LUT P3, RZ, R2, 0x2, RZ, 0xc0, !PT ;  /* 0x0000000202ff7812 */ /* 0x000fe4000786c0ff */
[----:B------:R-:W-:Y:S01]  /*13f0*/  FSEL R19, -R19, -0.16666662693023681641, P2 ;  /* 0xbe2aaaa813137808 */ /* 0x000fe20001000100 */
        /* <DEDUP_REMOVED lines=9> */
[----:B------:R-:W-:Y:S02]  /*1490*/  MOV R0, R3 ;  /* 0x0000000300007202 */ /* 0x000fe40000000f00 */
[----:B------:R-:W-:-:S07]  /*14a0*/  MOV R19, 0x14c0 ;  /* 0x000014c000137802 */ /* 0x000fce0000000f00 */
[----:B0-----:R-:W-:Y:S05]  /*14b0*/  CALL.REL.NOINC `($__internal_0_$__cuda_sm20_sqrt_rn_f32_slowpath) ;  /* 0x0000000000f47944 */ /* 0x001fea0003c00000 */
[----:B------:R-:W-:Y:S05]  /*14c0*/  BRA `(.L_x_25) ;  /* 0x0000000000107947 */ /* 0x000fea0003800000 */
.L_x_24:
[----:B------:R-:W-:Y:S01]  /*14d0*/  FMUL.FTZ R0, R3, R2 ;  /* 0x0000000203007220 */ /* 0x000fe20000410000 */
[----:B------:R-:W-:-:S03]  /*14e0*/  FMUL.FTZ R2, R2, 0.5 ;  /* 0x3f00000002027820 */ /* 0x000fc60000410000 */
[----:B------:R-:W-:-:S04]  /*14f0*/  FFMA R3, -R0, R0, R3 ;  /* 0x0000000000037223 */ /* 0x000fc80000000103 */
[----:B------:R-:W-:-:S07]  /*1500*/  FFMA R0, R3, R2, R0 ;  /* 0x0000000203007223 */ /* 0x000fce0000000000 */
.L_x_25:
[----:B------:R-:W-:Y:S05]  /*1510*/  BSYNC.RECONVERGENT B2 ;  /* 0x0000000000027941 */ /* 0x000fea0003800200 */
.L_x_23:
[----:B------:R-:W-:Y:S01]  /*1520*/  FADD R13, R13, R0 ;  /* 0x000000000d0d7221 */ /* 0x000fe20000000000 */
[----:B------:R-:W-:Y:S06]  /*1530*/  BRA `(.L_x_4) ;  /* 0x0000000000ac7947 */ /* 0x000fec0003800000 */
.L_x_3:
[C---:B-----5:R-:W-:Y:S01]  /*1540*/  FMUL R0, R13.reuse, 8388608 ;  /* 0x4b0000000d007820 */ /* 0x060fe20000400000 */
[----:B------:R-:W-:Y:S01]  /*1550*/  FSETP.GEU.AND P2, PT, R13, 1.175494350822287508e-38, PT ;  /* 0x008000000d00780b */ /* 0x000fe20003f4e000 */
[----:B------:R-:W-:Y:S01]  /*1560*/  HFMA2 R17, -RZ, RZ, 1.5048828125, 33.21875 ;  /* 0x3e055027ff117431 */ /* 0x000fe200000001ff */
[----:B------:R-:W-:Y:S02]  /*1570*/  BSSY.RECONVERGENT B2, `(.L_x_26) ;  /* 0x0000026000027945 */ /* 0x000fe40003800200 */
[----:B------:R-:W-:-:S05]  /*1580*/  FSEL R0, R0, R13, !P2 ;  /* 0x0000000d00007208 */ /* 0x000fca0005000000 */
[----:B------:R-:W-:-:S05]  /*1590*/  VIADD R2, R0, 0xc0d55555 ;  /* 0xc0d5555500027836 */ /* 0x000fca0000000000 */
[----:B------:R-:W-:-:S05]  /*15a0*/  LOP3.LUT R3, R2, 0xff800000, RZ, 0xc0, !PT ;  /* 0xff80000002037812 */ /* 0x000fca00078ec0ff */
[----:B------:R-:W-:Y:S01]  /*15b0*/  IMAD.IADD R2, R0, 0x1, -R3 ;  /* 0x0000000100027824 */ /* 0x000fe200078e0a03 */
[----:B------:R-:W-:-:S03]  /*15c0*/  I2FP.F32.S32 R3, R3 ;  /* 0x0000000300037245 */ /* 0x000fc60000201400 */
[----:B------:R-:W-:Y:S01]  /*15d0*/  FADD R4, R2, -1 ;  /* 0xbf80000002047421 */ /* 0x000fe20000000000 */
[----:B------:R-:W-:Y:S02]  /*15e0*/  FSEL R2, RZ, -23, P2 ;  /* 0xc1b80000ff027808 */ /* 0x000fe40001000000 */
[----:B------:R-:W-:Y:S01]  /*15f0*/  ISETP.GT.U32.AND P2, PT, R0, 0x7f7fffff, PT ;  /* 0x7f7fffff0000780c */ /* 0x000fe20003f44070 */
[C---:B------:R-:W-:Y:S02]  /*1600*/  FFMA R17, R4.reuse, -R17, 0.14084610342979431152 ;  /* 0x3e1039f604117423 */ /* 0x040fe40000000811 */
[----:B------:R-:W-:Y:S01]  /*1610*/  FFMA R2, R3, 1.1920928955078125e-07, R2 ;  /* 0x3400000003027823 */ /* 0x000fe20000000002 */
[----:B------:R-:W-:Y:S02]  /*1620*/  IMAD.MOV.U32 R3, RZ, RZ, 0x7f800000 ;  /* 0x7f800000ff037424 */ /* 0x000fe400078e00ff */
[----:B------:R-:W-:-:S04]  /*1630*/  FFMA R17, R4, R17, -0.12148627638816833496 ;  /* 0xbdf8cdcc04117423 */ /* 0x000fc80000000011 */
[----:B------:R-:W-:-:S04]  /*1640*/  FFMA R17, R4, R17, 0.13980610668659210205 ;  /* 0x3e0f295504117423 */ /* 0x000fc80000000011 */
[----:B------:R-:W-:-:S04]  /*1650*/  FFMA R17, R4, R17, -0.16684235632419586182 ;  /* 0xbe2ad8b904117423 */ /* 0x000fc80000000011 */
[----:B------:R-:W-:-:S04]  /*1660*/  FFMA R17, R4, R17, 0.20012299716472625732 ;  /* 0x3e4ced0b04117423 */ /* 0x000fc80000000011 */
[----:B------:R-:W-:-:S04]  /*1670*/  FFMA R17, R4, R17, -0.24999669194221496582 ;  /* 0xbe7fff2204117423 */ /* 0x000fc80000000011 */
[----:B------:R-:W-:-:S04]  /*1680*/  FFMA R17, R4, R17, 0.33333182334899902344 ;  /* 0x3eaaaa7804117423 */ /* 0x000fc80000000011 */
[----:B------:R-:W-:-:S04]  /*1690*/  FFMA R17, R4, R17, -0.5 ;  /* 0xbf00000004117423 */ /* 0x000fc80000000011 */
[----:B------:R-:W-:-:S04]  /*16a0*/  FMUL R17, R4, R17 ;  /* 0x0000001104117220 */ /* 0x000fc80000400000 */
[----:B------:R-:W-:-:S04]  /*16b0*/  FFMA R17, R4, R17, R4 ;  /* 0x0000001104117223 */ /* 0x000fc80000000004 */
[----:B------:R-:W-:Y:S01]  /*16c0*/  FFMA R2, R2, 0.69314718246459960938, R17 ;  /* 0x3f31721802027823 */ /* 0x000fe20000000011 */
[C---:B------:R-:W-:Y:S01]  /*16d0*/  @P2 FFMA R2, R0.reuse, R3, +INF ;  /* 0x7f80000000022423 */ /* 0x040fe20000000003 */
[----:B------:R-:W-:-:S03]  /*16e0*/  FSETP.NEU.AND P2, PT, R0, RZ, PT ;  /* 0x000000ff0000720b */ /* 0x000fc60003f4d000 */
[----:B------:R-:W-:-:S05]  /*16f0*/  FADD R2, R2, 1 ;  /* 0x3f80000002027421 */ /* 0x000fca0000000000 */
[----:B------:R-:W-:-:S04]  /*1700*/  FSEL R3, R2, -INF , P2 ;  /* 0xff80000002037808 */ /* 0x000fc80001000000 */
[----:B------:R-:W-:Y:S01]  /*1710*/  IADD3 R0, PT, PT, R3, -0xd000000, RZ ;  /* 0xf300000003007810 */ /* 0x000fe20007ffe0ff */
[----:B------:R1:W2:Y:S03]  /*1720*/  MUFU.RSQ R2, R3 ;  /* 0x0000000300027308 */ /* 0x0002a60000001400 */
[----:B------:R-:W-:-:S13]  /*1730*/  ISETP.GT.U32.AND P2, PT, R0, 0x727fffff, PT ;  /* 0x727fffff0000780c */ /* 0x000fda0003f44070 */
[----:B-1----:R-:W-:Y:S05]  /*1740*/  @!P2 BRA `(.L_x_27) ;  /* 0x000000000010a947 */ /* 0x002fea0003800000 */
[----:B------:R-:W-:Y:S01]  /*1750*/  IMAD.MOV.U32 R0, RZ, RZ, R3 ;  /* 0x000000ffff007224 */ /* 0x000fe200078e0003 */
[----:B------:R-:W-:-:S07]  /*1760*/  MOV R19, 0x1780 ;  /* 0x0000178000137802 */ /* 0x000fce0000000f00 */
[----:B0-2---:R-:W-:Y:S05]  /*1770*/  CALL.REL.NOINC `($__internal_0_$__cuda_sm20_sqrt_rn_f32_slowpath) ;  /* 0x0000000000447944 */ /* 0x005fea0003c00000 */
[----:B------:R-:W-:Y:S05]  /*1780*/  BRA `(.L_x_28) ;  /* 0x0000000000107947 */ /* 0x000fea0003800000 */
.L_x_27:
[----:B--2---:R-:W-:Y:S01]  /*1790*/  FMUL.FTZ R0, R3, R2 ;  /* 0x0000000203007220 */ /* 0x004fe20000410000 */
[----:B------:R-:W-:-:S03]  /*17a0*/  FMUL.FTZ R2, R2, 0.5 ;  /* 0x3f00000002027820 */ /* 0x000fc60000410000 */
[----:B------:R-:W-:-:S04]  /*17b0*/  FFMA R3, -R0, R0, R3 ;  /* 0x0000000000037223 */ /* 0x000fc80000000103 */
[----:B------:R-:W-:-:S07]  /*17c0*/  FFMA R0, R3, R2, R0 ;  /* 0x0000000203007223 */ /* 0x000fce0000000000 */
.L_x_28:
[----:B------:R-:W-:Y:S05]  /*17d0*/  BSYNC.RECONVERGENT B2 ;  /* 0x0000000000027941 */ /* 0x000fea0003800200 */
.L_x_26:
[----:B------:R-:W-:-:S07]  /*17e0*/  FADD R13, R13, R0 ;  /* 0x000000000d0d7221 */ /* 0x000fce0000000000 */
.L_x_4:
[----:B------:R-:W-:Y:S05]  /*17f0*/  BSYNC.RECONVERGENT B0 ;  /* 0x0000000000007941 */ /* 0x000fea0003800200 */
.L_x_2:
[----:B------:R-:W-:Y:S05]  /*1800*/  @P0 BRA `(.L_x_29) ;  /* 0xffffffe8008c0947 */ /* 0x000fea000383ffff */
[----:B-----5:R1:W-:Y:S01]  /*1810*/  STG.E desc[UR6][R6.64], R13 ;  /* 0x0000000d06007986 */ /* 0x0203e2000c101906 */
[----:B------:R-:W-:Y:S05]  /*1820*/  @!P1 BRA `(.L_x_30) ;  /* 0xffffffe8005c9947 */ /* 0x000fea000383ffff */
.L_x_1:
[----:B------:R-:W-:Y:S05]  /*1830*/  BSYNC.RECONVERGENT B1 ;  /* 0x0000000000017941 */ /* 0x000fea0003800200 */
.L_x_0:
[----:B------:R-:W2:Y:S01]  /*1840*/  LDCU UR4, c[0x0][0x38c] ;  /* 0x00007180ff0477ac */ /* 0x000ea20008000800 */
[----:B------:R-:W-:-:S04]  /*1850*/  IADD3 R8, PT, PT, R9, R8, RZ ;  /* 0x0000000809087210 */ /* 0x000fc80007ffe0ff */
[----:B--2---:R-:W-:-:S13]  /*1860*/  ISETP.GE.AND P0, PT, R8, UR4, PT ;  /* 0x0000000408007c0c */ /* 0x004fda000bf06270 */
[----:B------:R-:W-:Y:S05]  /*1870*/  @!P0 BRA `(.L_x_31) ;  /* 0xffffffe800348947 */ /* 0x000fea000383ffff */
[----:B------:R-:W-:Y:S05]  /*1880*/  EXIT ;  /* 0x000000000000794d */ /* 0x000fea0003800000 */
        .weak           $__internal_0_$__cuda_sm20_sqrt_rn_f32_slowpath
        .type           $__internal_0_$__cuda_sm20_sqrt_rn_f32_slowpath,@function
        .size           $__internal_0_$__cuda_sm20_sqrt_rn_f32_slowpath,(.L_x_38 - $__internal_0_$__cuda_sm20_sqrt_rn_f32_slowpath)
$__internal_0_$__cuda_sm20_sqrt_rn_f32_slowpath:
[----:B------:R-:W-:-:S13]  /*1890*/  LOP3.LUT P2, RZ, R0, 0x7fffffff, RZ, 0xc0, !PT ;  /* 0x7fffffff00ff7812 */ /* 0x000fda000784c0ff */
[----:B------:R-:W-:Y:S01]  /*18a0*/  @!P2 IMAD.MOV.U32 R2, RZ, RZ, R0 ;  /* 0x000000ffff02a224 */ /* 0x000fe200078e0000 */
[----:B------:R-:W-:Y:S06]  /*18b0*/  @!P2 BRA `(.L_x_32) ;  /* 0x000000000040a947 */ /* 0x000fec0003800000 */
[----:B------:R-:W-:-:S13]  /*18c0*/  FSETP.GEU.FTZ.AND P2, PT, R0, RZ, PT ;  /* 0x000000ff0000720b */ /* 0x000fda0003f5e000 */
[----:B------:R-:W-:Y:S01]  /*18d0*/  @!P2 MOV R2, 0x7fffffff ;  /* 0x7fffffff0002a802 */ /* 0x000fe20000000f00 */
[----:B------:R-:W-:Y:S06]  /*18e0*/  @!P2 BRA `(.L_x_32) ;  /* 0x000000000034a947 */ /* 0x000fec0003800000 */
[----:B------:R-:W-:-:S13]  /*18f0*/  FSETP.GTU.FTZ.AND P2, PT, |R0|, +INF , PT ;  /* 0x7f8000000000780b */ /* 0x000fda0003f5c200 */
[----:B------:R-:W-:Y:S01]  /*1900*/  @P2 FADD.FTZ R2, R0, 1 ;  /* 0x3f80000000022421 */ /* 0x000fe20000010000 */
[----:B------:R-:W-:Y:S06]  /*1910*/  @P2 BRA `(.L_x_32) ;  /* 0x0000000000282947 */ /* 0x000fec0003800000 */
[----:B------:R-:W-:-:S13]  /*1920*/  FSETP.NEU.FTZ.AND P2, PT, |R0|, +INF , PT ;  /* 0x7f8000000000780b */ /* 0x000fda0003f5d200 */
[----:B------:R-:W-:-:S04]  /*1930*/  @P2 FFMA R3, R0, 1.84467440737095516160e+19, RZ ;  /* 0x5f80000000032823 */ /* 0x000fc800000000ff */
[----:B------:R-:W0:Y:S02]  /*1940*/  @P2 MUFU.RSQ R2, R3 ;  /* 0x0000000300022308 */ /* 0x000e240000001400 */
[----:B0-----:R-:W-:Y:S01]  /*1950*/  @P2 FMUL.FTZ R4, R3, R2 ;  /* 0x0000000203042220 */ /* 0x001fe20000410000 */
[----:B------:R-:W-:Y:S01]  /*1960*/  @P2 FMUL.FTZ R18, R2, 0.5 ;  /* 0x3f00000002122820 */ /* 0x000fe20000410000 */
[----:B------:R-:W-:Y:S02]  /*1970*/  @!P2 IMAD.MOV.U32 R2, RZ, RZ, R0 ;  /* 0x000000ffff02a224 */ /* 0x000fe400078e0000 */
[----:B------:R-:W-:-:S04]  /*1980*/  @P2 FADD.FTZ R16, -R4, -RZ ;  /* 0x800000ff04102221 */ /* 0x000fc80000010100 */
[----:B------:R-:W-:-:S04]  /*1990*/  @P2 FFMA R17, R4, R16, R3 ;  /* 0x0000001004112223 */ /* 0x000fc80000000003 */
[----:B------:R-:W-:-:S04]  /*19a0*/  @P2 FFMA R17, R17, R18, R4 ;  /* 0x0000001211112223 */ /* 0x000fc80000000004 */
[----:B------:R-:W-:-:S07]  /*19b0*/  @P2 FMUL.FTZ R2, R17, 2.3283064365386962891e-10 ;  /* 0x2f80000011022820 */ /* 0x000fce0000410000 */
.L_x_32:
[----:B------:R-:W-:Y:S01]  /*19c0*/  HFMA2 R3, -RZ, RZ, 0, 0 ;  /* 0x00000000ff037431 */ /* 0x000fe200000001ff */
[----:B------:R-:W-:Y:S01]  /*19d0*/  MOV R0, R2 ;  /* 0x0000000200007202 */ /* 0x000fe20000000f00 */
[----:B------:R-:W-:-:S04]  /*19e0*/  IMAD.MOV.U32 R2, RZ, RZ, R19 ;  /* 0x000000ffff027224 */ /* 0x000fc800078e0013 */
[----:B------:R-:W-:Y:S05]  /*19f0*/  RET.REL.NODEC R2 `(_Z8kernel_APfiii) ;  /* 0xffffffe402807950 */ /* 0x000fea0003c3ffff */
.L_x_33:
[----:B------:R-:W-:-:S00]  /*1a00*/  BRA `(.L_x_33) ;  /* 0xfffffffc00fc7947 */ /* 0x000fc0000383ffff */
[----:B------:R-:W-:-:S00]  /*1a10*/  NOP ;  /* 0x0000000000007918 */ /* 0x000fc00000000000 */
        /* <DEDUP_REMOVED lines=14> */
.L_x_38:


//--------------------- .nv.global.init           --------------------------
	.section	.nv.global.init,"aw",@progbits
	.align	4
.nv.global.init:
	.type		__cudart_i2opi_f,@object
	.size		__cudart_i2opi_f,(.L_0 - __cudart_i2opi_f)
__cudart_i2opi_f:
        /*0000*/ 	.byte	0x41, 0x90, 0x43, 0x3c, 0x99, 0x95, 0x62, 0xdb, 0xc0, 0xdd, 0x34, 0xf5, 0xd1, 0x57, 0x27, 0xfc
        /*0010*/ 	.byte	0x29, 0x15, 0x44, 0x4e, 0x6e, 0x83, 0xf9, 0xa2
.L_0:


//--------------------- .nv.shared.reserved.0     --------------------------
	.section	.nv.shared.reserved.0,"aw",@nobits
	.weak		__nv_reservedSMEM_offset_0_alias
	.size		__nv_reservedSMEM_offset_0_alias, 0, 64
	.other		__nv_reservedSMEM_offset_0_alias,@"STO_CUDA_RESERVED_SHARED STV_DEFAULT"
__nv_reservedSMEM_offset_0_alias:
	.zero		0
	.zero		64


//--------------------- .nv.constant0._Z8kernel_APfiii --------------------------
	.section	.nv.constant0._Z8kernel_APfiii,"a",@progbits
	.sectionflags	@""
	.align	4
.nv.constant0._Z8kernel_APfiii:
	.zero		916


//--------------------- SYMBOLS --------------------------

	.type		.nv.reservedSmem.offset0,@object
	.size		.nv.reservedSmem.offset0,0x4
